	.headerflags	@"EF_CUDA_TEXMODE_UNIFIED EF_CUDA_64BIT_ADDRESS EF_CUDA_ACCELERATORS EF_CUDA_SM90 EF_CUDA_VIRTUAL_SM(EF_CUDA_SM90)"
	.elftype	@"ET_EXEC"


//--------------------- .nv.info                  --------------------------
	.section	.nv.info,"",@"SHT_CUDA_INFO"
	.align	4


	//----- nvinfo : EIATTR_REGCOUNT
	.align		4
        /*0000*/ 	.byte	0x04, 0x2f
        /*0002*/ 	.short	(.L_1 - .L_0)
	.align		4
.L_0:
        /*0004*/ 	.word	index@(triton_poi_fused_leaky_relu_15)
        /*0008*/ 	.word	0x0000000e


	//----- nvinfo : EIATTR_MIN_STACK_SIZE
	.align		4
.L_1:
        /*000c*/ 	.byte	0x04, 0x12
        /*000e*/ 	.short	(.L_3 - .L_2)
	.align		4
.L_2:
        /*0010*/ 	.word	index@(triton_poi_fused_leaky_relu_15)
        /*0014*/ 	.word	0x00000000


	//----- nvinfo : EIATTR_FRAME_SIZE
	.align		4
.L_3:
        /*0018*/ 	.byte	0x04, 0x11
        /*001a*/ 	.short	(.L_5 - .L_4)
	.align		4
.L_4:
        /*001c*/ 	.word	index@(triton_poi_fused_leaky_relu_15)
        /*0020*/ 	.word	0x00000000


	//----- nvinfo : EIATTR_MIN_STACK_SIZE
	.align		4
.L_5:
        /*0024*/ 	.byte	0x04, 0x12
        /*0026*/ 	.short	(.L_7 - .L_6)
	.align		4
.L_6:
        /*0028*/ 	.word	index@(triton_poi_fused_leaky_relu_15)
        /*002c*/ 	.word	0x00000000
.L_7:


//--------------------- .nv.info.triton_poi_fused_leaky_relu_15 --------------------------
	.section	.nv.info.triton_poi_fused_leaky_relu_15,"",@"SHT_CUDA_INFO"
	.sectionflags	@""
	.align	4


	//----- nvinfo : EIATTR_CUDA_API_VERSION
	.align		4
        /*0000*/ 	.byte	0x04, 0x37
        /*0002*/ 	.short	(.L_9 - .L_8)
.L_8:
        /*0004*/ 	.word	0x0000007c


	//----- nvinfo : EIATTR_KPARAM_INFO
	.align		4
.L_9:
        /*0008*/ 	.byte	0x04, 0x17
        /*000a*/ 	.short	(.L_11 - .L_10)
.L_10:
        /*000c*/ 	.word	0x00000000
        /*0010*/ 	.short	0x0003
        /*0012*/ 	.short	0x0018
        /*0014*/ 	.byte	0x00, 0xf0, 0x11, 0x00


	//----- nvinfo : EIATTR_KPARAM_INFO
	.align		4
.L_11:
        /*0018*/ 	.byte	0x04, 0x17
        /*001a*/ 	.short	(.L_13 - .L_12)
.L_12:
        /*001c*/ 	.word	0x00000000
        /*0020*/ 	.short	0x0002
        /*0022*/ 	.short	0x0010
        /*0024*/ 	.byte	0x00, 0xf4, 0x21, 0x00


	//----- nvinfo : EIATTR_KPARAM_INFO
	.align		4
.L_13:
        /*0028*/ 	.byte	0x04, 0x17
        /*002a*/ 	.short	(.L_15 - .L_14)
.L_14:
        /*002c*/ 	.word	0x00000000
        /*0030*/ 	.short	0x0001
        /*0032*/ 	.short	0x0008
        /*0034*/ 	.byte	0x00, 0xf4, 0x21, 0x00


	//----- nvinfo : EIATTR_KPARAM_INFO
	.align		4
.L_15:
        /*0038*/ 	.byte	0x04, 0x17
        /*003a*/ 	.short	(.L_17 - .L_16)
.L_16:
        /*003c*/ 	.word	0x00000000
        /*0040*/ 	.short	0x0000
        /*0042*/ 	.short	0x0000
        /*0044*/ 	.byte	0x00, 0xf4, 0x21, 0x00


	//----- nvinfo : EIATTR_SPARSE_MMA_MASK
	.align		4
.L_17:
        /*0048*/ 	.byte	0x03, 0x50
        /*004a*/ 	.short	0x0000


	//----- nvinfo : EIATTR_MAXREG_COUNT
	.align		4
        /*004c*/ 	.byte	0x03, 0x1b
        /*004e*/ 	.short	0x00ff


	//----- nvinfo : EIATTR_EXIT_INSTR_OFFSETS
	.align		4
        /*0050*/ 	.byte	0x04, 0x1c
        /*0052*/ 	.short	(.L_19 - .L_18)


	//   ....[0]....
.L_18:
        /*0054*/ 	.word	0x00000190


	//----- nvinfo : EIATTR_REQNTID
	.align		4
.L_19:
        /*0058*/ 	.byte	0x04, 0x10
        /*005a*/ 	.short	(.L_21 - .L_20)
.L_20:
        /*005c*/ 	.word	0x00000080
        /*0060*/ 	.word	0x00000001
        /*0064*/ 	.word	0x00000001


	//----- nvinfo : EIATTR_CBANK_PARAM_SIZE
	.align		4
.L_21:
        /*0068*/ 	.byte	0x03, 0x19
        /*006a*/ 	.short	0x001c


	//----- nvinfo : EIATTR_PARAM_CBANK
	.align		4
        /*006c*/ 	.byte	0x04, 0x0a
        /*006e*/ 	.short	(.L_23 - .L_22)
	.align		4
.L_22:
        /*0070*/ 	.word	index@(.nv.constant0.triton_poi_fused_leaky_relu_15)
        /*0074*/ 	.short	0x0210
        /*0076*/ 	.short	0x001c


	//----- nvinfo : EIATTR_SW_WAR
	.align		4
.L_23:
        /*0078*/ 	.byte	0x04, 0x36
        /*007a*/ 	.short	(.L_25 - .L_24)
.L_24:
        /*007c*/ 	.word	0x00000008
.L_25:


//--------------------- .nv.callgraph             --------------------------
	.section	.nv.callgraph,"",@"SHT_CUDA_CALLGRAPH"
	.align	4
	.sectionentsize	8
	.align		4
        /*0000*/ 	.word	0x00000000
	.align		4
        /*0004*/ 	.word	0xffffffff
	.align		4
        /*0008*/ 	.word	0x00000000
	.align		4
        /*000c*/ 	.word	0xfffffffe
	.align		4
        /*0010*/ 	.word	0x00000000
	.align		4
        /*0014*/ 	.word	0xfffffffd
	.align		4
        /*0018*/ 	.word	0x00000000
	.align		4
        /*001c*/ 	.word	0xfffffffc


//--------------------- .text.triton_poi_fused_leaky_relu_15 --------------------------
	.section	.text.triton_poi_fused_leaky_relu_15,"ax",@progbits
	.align	128
        .global         triton_poi_fused_leaky_relu_15
        .type           triton_poi_fused_leaky_relu_15,@function
        .size           triton_poi_fused_leaky_relu_15,(.L_x_1 - triton_poi_fused_leaky_relu_15)
        .other          triton_poi_fused_leaky_relu_15,@"STO_CUDA_ENTRY STV_DEFAULT"
triton_poi_fused_leaky_relu_15:
.text.triton_poi_fused_leaky_relu_15:
[----:B------:R-:W-:Y:S01]  /*0000*/  LDC R1, c[0x0][0x28] ;  /* 0x00000a00ff017b82 */ /* 0x000fe20000000800 */
[----:B------:R-:W1:Y:S07]  /*0010*/  S2R R0, SR_TID.X ;  /* 0x0000000000007919 */ /* 0x000e6e0000002100 */
[----:B------:R-:W2:Y:S01]  /*0020*/  LDC.64 R4, c[0x0][0x218] ;  /* 0x00008600ff047b82 */ /* 0x000ea20000000a00 */
[----:B------:R-:W-:Y:S01]  /*0030*/  ULDC.64 UR4, c[0x0][0x208] ;  /* 0x0000820000047ab9 */ /* 0x000fe20000000a00 */
[----:B------:R-:W-:Y:S01]  /*0040*/  ULDC.64 UR6, c[0x0][0x220] ;  /* 0x0000880000067ab9 */ /* 0x000fe20000000a00 */
[----:B------:R-:W3:Y:S05]  /*0050*/  S2R R7, SR_CTAID.X ;  /* 0x0000000000077919 */ /* 0x000eea0000002500 */
[----:B------:R-:W4:Y:S01]  /*0060*/  LDC.64 R2, c[0x0][0x210] ;  /* 0x00008400ff027b82 */ /* 0x000f220000000a00 */
[----:B-1----:R-:W-:-:S02]  /*0070*/  LOP3.LUT R0, R0, 0x7f, RZ, 0xc0, !PT ;  /* 0x0000007f00007812 */ /* 0x002fc400078ec0ff */
[----:B---3--:R-:W-:-:S03]  /*0080*/  SHF.R.S32.HI R6, RZ, 0x18, R7 ;  /* 0x00000018ff067819 */ /* 0x008fc60000011407 */
[----:B------:R-:W-:Y:S01]  /*0090*/  IMAD R7, R7, 0x80, R0 ;  /* 0x0000008007077824 */ /* 0x000fe200078e0200 */
[----:B------:R-:W-:-:S03]  /*00a0*/  SGXT R0, R6, 0x1 ;  /* 0x000000010600781a */ /* 0x000fc60000000200 */
[----:B----4-:R-:W-:Y:S01]  /*00b0*/  IMAD.WIDE R2, R7, 0x4, R2 ;  /* 0x0000000407027825 */ /* 0x010fe200078e0202 */
[----:B------:R-:W-:-:S04]  /*00c0*/  LEA.HI R0, R0, R7, RZ, 0x8 ;  /* 0x0000000700007211 */ /* 0x000fc800078f40ff */
[----:B------:R-:W-:Y:S02]  /*00d0*/  SHF.R.S32.HI R9, RZ, 0x8, R0 ;  /* 0x00000008ff097819 */ /* 0x000fe40000011400 */
[----:B------:R-:W3:Y:S03]  /*00e0*/  LDG.E R0, desc[UR4][R2.64] ;  /* 0x0000000402007981 */ /* 0x000ee6000c1e1900 */
[----:B--2---:R-:W-:-:S06]  /*00f0*/  IMAD.WIDE R4, R9, 0x4, R4 ;  /* 0x0000000409047825 */ /* 0x004fcc00078e0204 */
[----:B------:R-:W3:Y:S01]  /*0100*/  LDG.E.EL R5, desc[UR4][R4.64] ;  /* 0x0000000404057981 */ /* 0x000ee2000c2e1900 */
[----:B------:R-:W-:-:S04]  /*0110*/  IADD3 R6, P1, R7, UR6, RZ ;  /* 0x0000000607067c10 */ /* 0x000fc8000ff3e0ff */
[----:B------:R-:W-:Y:S02]  /*0120*/  LEA.HI.X.SX32 R7, R7, UR7, 0x1, P1 ;  /* 0x0000000707077c11 */ /* 0x000fe400088f0eff */
[C---:B---3--:R-:W-:Y:S01]  /*0130*/  FSETP.GT.AND P0, PT, R0.reuse, -R5, PT ;  /* 0x800000050000720b */ /* 0x048fe20003f04000 */
[----:B------:R-:W-:-:S03]  /*0140*/  FADD R9, R0, R5 ;  /* 0x0000000500097221 */ /* 0x000fc60000000000 */
[----:B------:R-:W-:-:S05]  /*0150*/  SEL R11, RZ, 0x1, !P0 ;  /* 0x00000001ff0b7807 */ /* 0x000fca0004000000 */
[----:B------:R-:W-:Y:S04]  /*0160*/  STG.E.U8 desc[UR4][R6.64], R11 ;  /* 0x0000000b06007986 */ /* 0x000fe8000c101104 */
[----:B------:R-:W-:-:S05]  /*0170*/  @!P0 FMUL R9, R9, 0.20000000298023223877 ;  /* 0x3e4ccccd09098820 */ /* 0x000fca0000400000 */
[----:B------:R-:W-:Y:S01]  /*0180*/  STG.E desc[UR4][R2.64], R9 ;  /* 0x0000000902007986 */ /* 0x000fe2000c101904 */
[----:B------:R-:W-:Y:S05]  /*0190*/  EXIT ;  /* 0x000000000000794d */ /* 0x000fea0003800000 */
.L_x_0:
[----:B------:R-:W-:-:S00]  /*01a0*/  BRA `(.L_x_0) ;  /* 0xfffffffc00fc7947 */ /* 0x000fc0000383ffff */
[----:B------:R-:W-:-:S00]  /*01b0*/  NOP ;  /* 0x0000000000007918 */ /* 0x000fc00000000000 */
        /* <DEDUP_REMOVED lines=12> */
.L_x_1:


//--------------------- .nv.constant0.triton_poi_fused_leaky_relu_15 --------------------------
	.section	.nv.constant0.triton_poi_fused_leaky_relu_15,"a",@progbits
	.sectionflags	@""
	.align	4
.nv.constant0.triton_poi_fused_leaky_relu_15:
	.zero		556
